//
// Generated by NVIDIA NVVM Compiler
//
// Compiler Build ID: CL-36424714
// Cuda compilation tools, release 13.0, V13.0.88
// Based on NVVM 20.0.0
//

.version 9.0
.target sm_100
.address_size 64

	// .globl	_Z14multi_matricesPiS_S_i

.visible .entry _Z14multi_matricesPiS_S_i(
	.param .u64 .ptr .align 1 _Z14multi_matricesPiS_S_i_param_0,
	.param .u64 .ptr .align 1 _Z14multi_matricesPiS_S_i_param_1,
	.param .u64 .ptr .align 1 _Z14multi_matricesPiS_S_i_param_2,
	.param .u32 _Z14multi_matricesPiS_S_i_param_3
)
{
	.reg .pred 	%p<10>;
	.reg .b32 	%r<107>;
	.reg .b64 	%rd<53>;

	ld.param.u64 	%rd11, [_Z14multi_matricesPiS_S_i_param_0];
	ld.param.u64 	%rd12, [_Z14multi_matricesPiS_S_i_param_1];
	ld.param.u32 	%r31, [_Z14multi_matricesPiS_S_i_param_3];
	cvta.to.global.u64 	%rd1, %rd12;
	cvta.to.global.u64 	%rd2, %rd11;
	mov.u32 	%r33, %ctaid.y;
	mov.u32 	%r34, %tid.y;
	mad.lo.s32 	%r1, %r31, %r33, %r34;
	mov.u32 	%r35, %ctaid.x;
	mov.u32 	%r36, %tid.x;
	mad.lo.s32 	%r2, %r31, %r35, %r36;
	setp.lt.s32 	%p1, %r31, 1;
	mov.b32 	%r106, 0;
	@%p1 bra 	$L__BB0_12;
	mul.lo.s32 	%r3, %r1, %r31;
	and.b32  	%r4, %r31, 7;
	setp.lt.u32 	%p2, %r31, 8;
	mov.b32 	%r101, 0;
	mov.u32 	%r106, %r101;
	@%p2 bra 	$L__BB0_4;
	and.b32  	%r40, %r31, 2147483640;
	neg.s32 	%r95, %r40;
	mul.wide.u32 	%rd13, %r31, 4;
	add.s64 	%rd3, %rd1, %rd13;
	mul.wide.u32 	%rd14, %r31, 8;
	add.s64 	%rd4, %rd1, %rd14;
	mul.wide.u32 	%rd15, %r31, 12;
	add.s64 	%rd5, %rd1, %rd15;
	mul.wide.u32 	%rd16, %r31, 16;
	add.s64 	%rd6, %rd1, %rd16;
	mul.wide.u32 	%rd17, %r31, 20;
	add.s64 	%rd7, %rd1, %rd17;
	mul.wide.u32 	%rd18, %r31, 24;
	add.s64 	%rd8, %rd1, %rd18;
	mul.wide.u32 	%rd19, %r31, 28;
	add.s64 	%rd9, %rd1, %rd19;
	mov.b32 	%r106, 0;
	mov.u32 	%r93, %r3;
	mov.u32 	%r94, %r2;
$L__BB0_3:
	.pragma "nounroll";
	and.b32  	%r101, %r31, 2147483640;
	mul.wide.s32 	%rd20, %r94, 4;
	add.s64 	%rd21, %rd3, %rd20;
	add.s64 	%rd22, %rd4, %rd20;
	add.s64 	%rd23, %rd5, %rd20;
	add.s64 	%rd24, %rd6, %rd20;
	add.s64 	%rd25, %rd7, %rd20;
	add.s64 	%rd26, %rd8, %rd20;
	add.s64 	%rd27, %rd9, %rd20;
	add.s64 	%rd28, %rd1, %rd20;
	mul.wide.s32 	%rd29, %r93, 4;
	add.s64 	%rd30, %rd2, %rd29;
	ld.global.u32 	%r41, [%rd30];
	ld.global.u32 	%r42, [%rd28];
	mad.lo.s32 	%r43, %r42, %r41, %r106;
	ld.global.u32 	%r44, [%rd30+4];
	ld.global.u32 	%r45, [%rd21];
	mad.lo.s32 	%r46, %r45, %r44, %r43;
	ld.global.u32 	%r47, [%rd30+8];
	ld.global.u32 	%r48, [%rd22];
	mad.lo.s32 	%r49, %r48, %r47, %r46;
	ld.global.u32 	%r50, [%rd30+12];
	ld.global.u32 	%r51, [%rd23];
	mad.lo.s32 	%r52, %r51, %r50, %r49;
	ld.global.u32 	%r53, [%rd30+16];
	ld.global.u32 	%r54, [%rd24];
	mad.lo.s32 	%r55, %r54, %r53, %r52;
	ld.global.u32 	%r56, [%rd30+20];
	ld.global.u32 	%r57, [%rd25];
	mad.lo.s32 	%r58, %r57, %r56, %r55;
	ld.global.u32 	%r59, [%rd30+24];
	ld.global.u32 	%r60, [%rd26];
	mad.lo.s32 	%r61, %r60, %r59, %r58;
	ld.global.u32 	%r62, [%rd30+28];
	ld.global.u32 	%r63, [%rd27];
	mad.lo.s32 	%r106, %r63, %r62, %r61;
	add.s32 	%r95, %r95, 8;
	shl.b32 	%r64, %r31, 3;
	add.s32 	%r94, %r94, %r64;
	add.s32 	%r93, %r93, 8;
	setp.ne.s32 	%p3, %r95, 0;
	@%p3 bra 	$L__BB0_3;
$L__BB0_4:
	setp.eq.s32 	%p4, %r4, 0;
	@%p4 bra 	$L__BB0_12;
	and.b32  	%r18, %r31, 3;
	setp.lt.u32 	%p5, %r4, 4;
	@%p5 bra 	$L__BB0_7;
	add.s32 	%r66, %r101, %r3;
	mul.wide.s32 	%rd31, %r66, 4;
	add.s64 	%rd32, %rd2, %rd31;
	ld.global.u32 	%r67, [%rd32];
	mad.lo.s32 	%r68, %r101, %r31, %r2;
	mul.wide.s32 	%rd33, %r68, 4;
	add.s64 	%rd34, %rd1, %rd33;
	ld.global.u32 	%r69, [%rd34];
	mad.lo.s32 	%r70, %r69, %r67, %r106;
	ld.global.u32 	%r71, [%rd32+4];
	mul.wide.u32 	%rd35, %r31, 4;
	add.s64 	%rd36, %rd34, %rd35;
	ld.global.u32 	%r72, [%rd36];
	mad.lo.s32 	%r73, %r72, %r71, %r70;
	ld.global.u32 	%r74, [%rd32+8];
	add.s64 	%rd37, %rd36, %rd35;
	ld.global.u32 	%r75, [%rd37];
	mad.lo.s32 	%r76, %r75, %r74, %r73;
	ld.global.u32 	%r77, [%rd32+12];
	add.s64 	%rd38, %rd37, %rd35;
	ld.global.u32 	%r78, [%rd38];
	mad.lo.s32 	%r106, %r78, %r77, %r76;
	add.s32 	%r101, %r101, 4;
$L__BB0_7:
	setp.eq.s32 	%p6, %r18, 0;
	@%p6 bra 	$L__BB0_12;
	setp.eq.s32 	%p7, %r18, 1;
	@%p7 bra 	$L__BB0_10;
	add.s32 	%r80, %r101, %r3;
	mul.wide.s32 	%rd39, %r80, 4;
	add.s64 	%rd40, %rd2, %rd39;
	ld.global.u32 	%r81, [%rd40];
	mad.lo.s32 	%r82, %r101, %r31, %r2;
	mul.wide.s32 	%rd41, %r82, 4;
	add.s64 	%rd42, %rd1, %rd41;
	ld.global.u32 	%r83, [%rd42];
	mad.lo.s32 	%r84, %r83, %r81, %r106;
	ld.global.u32 	%r85, [%rd40+4];
	mul.wide.u32 	%rd43, %r31, 4;
	add.s64 	%rd44, %rd42, %rd43;
	ld.global.u32 	%r86, [%rd44];
	mad.lo.s32 	%r106, %r86, %r85, %r84;
	add.s32 	%r101, %r101, 2;
$L__BB0_10:
	and.b32  	%r87, %r31, 1;
	setp.eq.b32 	%p8, %r87, 1;
	not.pred 	%p9, %p8;
	@%p9 bra 	$L__BB0_12;
	add.s32 	%r88, %r101, %r3;
	mul.wide.s32 	%rd45, %r88, 4;
	add.s64 	%rd46, %rd2, %rd45;
	ld.global.u32 	%r89, [%rd46];
	mad.lo.s32 	%r90, %r101, %r31, %r2;
	mul.wide.s32 	%rd47, %r90, 4;
	add.s64 	%rd48, %rd1, %rd47;
	ld.global.u32 	%r91, [%rd48];
	mad.lo.s32 	%r106, %r91, %r89, %r106;
$L__BB0_12:
	ld.param.u64 	%rd52, [_Z14multi_matricesPiS_S_i_param_2];
	cvta.to.global.u64 	%rd49, %rd52;
	mad.lo.s32 	%r92, %r1, %r31, %r2;
	mul.wide.s32 	%rd50, %r92, 4;
	add.s64 	%rd51, %rd49, %rd50;
	st.global.u32 	[%rd51], %r106;
	ret;

}


// ===== COMPILED SASS (sm_100) =====

	.target	sm_100

	.elftype	@"ET_EXEC"


//--------------------- .note.nv.tkinfo           --------------------------
	.section	.note.nv.tkinfo,"",@"SHT_NOTE"
	.sectionflags	@"SHF_NOTE_NV_TKINFO"
	.tkinfo
        /*0018*/ 	.word	0x00000002
        /*0030*/ 	.string	""
        /*0030*/ 	.string	"ptxas"
        /*0030*/ 	.string	"Cuda compilation tools, release 13.0, V13.0.88"
        /*0030*/ 	.string	"Build cuda_13.0.r13.0/compiler.36424714_0"
        /*0030*/ 	.string	"-arch sm_100 -m 64 "



//--------------------- .note.nv.cuinfo           --------------------------
	.section	.note.nv.cuinfo,"",@"SHT_NOTE"
	.sectionflags	@"SHF_NOTE_NV_CUINFO"
        /*0018*/ 	.short	0x0002
        /*001a*/ 	.short	0x0064
        /*001c*/ 	.short	0x0082
	.zero		2


//--------------------- .nv.info                  --------------------------
	.section	.nv.info,"",@"SHT_CUDA_INFO"
	.align	4


	//----- nvinfo : EIATTR_REGCOUNT
	.align		4
        /*0000*/ 	.byte	0x04, 0x2f
        /*0002*/ 	.short	(.L_1 - .L_0)
	.align		4
.L_0:
        /*0004*/ 	.word	index@(_Z14multi_matricesPiS_S_i)
        /*0008*/ 	.word	0x0000001f


	//----- nvinfo : EIATTR_FRAME_SIZE
	.align		4
.L_1:
        /*000c*/ 	.byte	0x04, 0x11
        /*000e*/ 	.short	(.L_3 - .L_2)
	.align		4
.L_2:
        /*0010*/ 	.word	index@(_Z14multi_matricesPiS_S_i)
        /*0014*/ 	.word	0x00000000


	//----- nvinfo : EIATTR_MIN_STACK_SIZE
	.align		4
.L_3:
        /*0018*/ 	.byte	0x04, 0x12
        /*001a*/ 	.short	(.L_5 - .L_4)
	.align		4
.L_4:
        /*001c*/ 	.word	index@(_Z14multi_matricesPiS_S_i)
        /*0020*/ 	.word	0x00000000
.L_5:


//--------------------- .nv.compat                --------------------------
	.section	.nv.compat,"",@"SHT_CUDA_COMPAT_INFO"
	.align	4
        /*0000*/ 	.byte	0x02, 0x09, 0x00, 0x00, 0x02, 0x02, 0x01, 0x00, 0x02, 0x05, 0x05, 0x00, 0x03, 0x07, 0x01, 0x01
        /*0010*/ 	.byte	0x02, 0x03, 0x00, 0x00, 0x02, 0x06, 0x01, 0x00, 0x04, 0x0b, 0x08, 0x00, 0x09, 0x00, 0x00, 0x00
        /*0020*/ 	.byte	0x00, 0x00, 0x00, 0x00


//--------------------- .nv.info._Z14multi_matricesPiS_S_i --------------------------
	.section	.nv.info._Z14multi_matricesPiS_S_i,"",@"SHT_CUDA_INFO"
	.sectionflags	@""
	.align	4


	//----- nvinfo : EIATTR_CUDA_API_VERSION
	.align		4
        /*0000*/ 	.byte	0x04, 0x37
        /*0002*/ 	.short	(.L_7 - .L_6)
.L_6:
        /*0004*/ 	.word	0x00000082


	//----- nvinfo : EIATTR_KPARAM_INFO
	.align		4
.L_7:
        /*0008*/ 	.byte	0x04, 0x17
        /*000a*/ 	.short	(.L_9 - .L_8)
.L_8:
        /*000c*/ 	.word	0x00000000
        /*0010*/ 	.short	0x0003
        /*0012*/ 	.short	0x0018
        /*0014*/ 	.byte	0x00, 0xf0, 0x11, 0x00


	//----- nvinfo : EIATTR_KPARAM_INFO
	.align		4
.L_9:
        /*0018*/ 	.byte	0x04, 0x17
        /*001a*/ 	.short	(.L_11 - .L_10)
.L_10:
        /*001c*/ 	.word	0x00000000
        /*0020*/ 	.short	0x0002
        /*0022*/ 	.short	0x0010
        /*0024*/ 	.byte	0x00, 0xf5, 0x21, 0x00


	//----- nvinfo : EIATTR_KPARAM_INFO
	.align		4
.L_11:
        /*0028*/ 	.byte	0x04, 0x17
        /*002a*/ 	.short	(.L_13 - .L_12)
.L_12:
        /*002c*/ 	.word	0x00000000
        /*0030*/ 	.short	0x0001
        /*0032*/ 	.short	0x0008
        /*0034*/ 	.byte	0x00, 0xf5, 0x21, 0x00


	//----- nvinfo : EIATTR_KPARAM_INFO
	.align		4
.L_13:
        /*0038*/ 	.byte	0x04, 0x17
        /*003a*/ 	.short	(.L_15 - .L_14)
.L_14:
        /*003c*/ 	.word	0x00000000
        /*0040*/ 	.short	0x0000
        /*0042*/ 	.short	0x0000
        /*0044*/ 	.byte	0x00, 0xf5, 0x21, 0x00


	//----- nvinfo : EIATTR_SPARSE_MMA_MASK
	.align		4
.L_15:
        /*0048*/ 	.byte	0x03, 0x50
        /*004a*/ 	.short	0x0000


	//----- nvinfo : EIATTR_MAXREG_COUNT
	.align		4
        /*004c*/ 	.byte	0x03, 0x1b
        /*004e*/ 	.short	0x00ff


	//----- nvinfo : EIATTR_MERCURY_ISA_VERSION
	.align		4
        /*0050*/ 	.byte	0x03, 0x5f
        /*0052*/ 	.short	0x0101


	//----- nvinfo : EIATTR_VRC_CTA_INIT_COUNT
	.align		4
        /*0054*/ 	.byte	0x02, 0x4a
	.zero		1
	.zero		1


	//----- nvinfo : EIATTR_EXIT_INSTR_OFFSETS
	.align		4
        /*0058*/ 	.byte	0x04, 0x1c
        /*005a*/ 	.short	(.L_17 - .L_16)


	//   ....[0]....
.L_16:
        /*005c*/ 	.word	0x000009b0


	//----- nvinfo : EIATTR_CBANK_PARAM_SIZE
	.align		4
.L_17:
        /*0060*/ 	.byte	0x03, 0x19
        /*0062*/ 	.short	0x001c


	//----- nvinfo : EIATTR_PARAM_CBANK
	.align		4
        /*0064*/ 	.byte	0x04, 0x0a
        /*0066*/ 	.short	(.L_19 - .L_18)
	.align		4
.L_18:
        /*0068*/ 	.word	index@(.nv.constant0._Z14multi_matricesPiS_S_i)
        /*006c*/ 	.short	0x0380
        /*006e*/ 	.short	0x001c


	//----- nvinfo : EIATTR_SW_WAR
	.align		4
.L_19:
        /*0070*/ 	.byte	0x04, 0x36
        /*0072*/ 	.short	(.L_21 - .L_20)
.L_20:
        /*0074*/ 	.word	0x00000008
.L_21:


//--------------------- .nv.callgraph             --------------------------
	.section	.nv.callgraph,"",@"SHT_CUDA_CALLGRAPH"
	.align	4
	.sectionentsize	8
	.align		4
        /*0000*/ 	.word	0x00000000
	.align		4
        /*0004*/ 	.word	0xffffffff
	.align		4
        /*0008*/ 	.word	0x00000000
	.align		4
        /*000c*/ 	.word	0xfffffffe
	.align		4
        /*0010*/ 	.word	0x00000000
	.align		4
        /*0014*/ 	.word	0xfffffffd
	.align		4
        /*0018*/ 	.word	0x00000000
	.align		4
        /*001c*/ 	.word	0xfffffffc


//--------------------- .text._Z14multi_matricesPiS_S_i --------------------------
	.section	.text._Z14multi_matricesPiS_S_i,"ax",@progbits
	.align	128
        .global         _Z14multi_matricesPiS_S_i
        .type           _Z14multi_matricesPiS_S_i,@function
        .size           _Z14multi_matricesPiS_S_i,(.L_x_5 - _Z14multi_matricesPiS_S_i)
        .other          _Z14multi_matricesPiS_S_i,@"STO_CUDA_ENTRY STV_DEFAULT"
_Z14multi_matricesPiS_S_i:
.text._Z14multi_matricesPiS_S_i:
[----:B------:R-:W-:Y:S01]  /*0000*/  LDC R1, c[0x0][0x37c] ;  /* 0x0000df00ff017b82 */ /* 0x000fe20000000800 */
[----:B------:R-:W0:Y:S01]  /*0010*/  S2R R0, SR_TID.Y ;  /* 0x0000000000007919 */ /* 0x000e220000002200 */
[----:B------:R-:W1:Y:S01]  /*0020*/  LDCU UR18, c[0x0][0x398] ;  /* 0x00007300ff1277ac */ /* 0x000e620008000800 */
[----:B------:R-:W-:Y:S01]  /*0030*/  HFMA2 R12, -RZ, RZ, 0, 0 ;  /* 0x00000000ff0c7431 */ /* 0x000fe200000001ff */
[----:B------:R-:W0:Y:S01]  /*0040*/  S2R R3, SR_CTAID.Y ;  /* 0x0000000000037919 */ /* 0x000e220000002600 */
[----:B------:R-:W2:Y:S01]  /*0050*/  LDCU.64 UR16, c[0x0][0x358] ;  /* 0x00006b00ff1077ac */ /* 0x000ea20008000a00 */
[----:B------:R-:W3:Y:S01]  /*0060*/  S2R R13, SR_TID.X ;  /* 0x00000000000d7919 */ /* 0x000ee20000002100 */
[----:B------:R-:W3:Y:S01]  /*0070*/  S2R R2, SR_CTAID.X ;  /* 0x0000000000027919 */ /* 0x000ee20000002500 */
[----:B-1----:R-:W-:Y:S02]  /*0080*/  UISETP.GE.AND UP0, UPT, UR18, 0x1, UPT ;  /* 0x000000011200788c */ /* 0x002fe4000bf06270 */
[----:B0-----:R-:W-:-:S02]  /*0090*/  IMAD R0, R3, UR18, R0 ;  /* 0x0000001203007c24 */ /* 0x001fc4000f8e0200 */
[----:B---3--:R-:W-:-:S05]  /*00a0*/  IMAD R13, R2, UR18, R13 ;  /* 0x00000012020d7c24 */ /* 0x008fca000f8e020d */
[----:B--2---:R-:W-:Y:S05]  /*00b0*/  BRA.U !UP0, `(.L_x_0) ;  /* 0x00000009082c7547 */ /* 0x004fea000b800000 */
[----:B------:R-:W-:Y:S02]  /*00c0*/  UISETP.GE.U32.AND UP0, UPT, UR18, 0x8, UPT ;  /* 0x000000081200788c */ /* 0x000fe4000bf06070 */
[----:B------:R-:W-:Y:S01]  /*00d0*/  IMAD R14, R0, UR18, RZ ;  /* 0x00000012000e7c24 */ /* 0x000fe2000f8e02ff */
[----:B------:R-:W-:Y:S01]  /*00e0*/  MOV R12, RZ ;  /* 0x000000ff000c7202 */ /* 0x000fe20000000f00 */
[----:B------:R-:W-:-:S05]  /*00f0*/  UMOV UR4, URZ ;  /* 0x000000ff00047c82 */ /* 0x000fca0008000000 */
[----:B------:R-:W-:Y:S05]  /*0100*/  BRA.U !UP0, `(.L_x_1) ;  /* 0x0000000108f87547 */ /* 0x000fea000b800000 */
[----:B------:R-:W0:Y:S01]  /*0110*/  LDCU.64 UR20, c[0x0][0x388] ;  /* 0x00007100ff1477ac */ /* 0x000e220008000a00 */
[----:B------:R-:W-:Y:S02]  /*0120*/  MOV R12, RZ ;  /* 0x000000ff000c7202 */ /* 0x000fe40000000f00 */
[----:B------:R-:W-:Y:S01]  /*0130*/  MOV R15, R13 ;  /* 0x0000000d000f7202 */ /* 0x000fe20000000f00 */
[----:B------:R-:W-:-:S04]  /*0140*/  ULOP3.LUT UR4, UR18, 0x7ffffff8, URZ, 0xc0, !UPT ;  /* 0x7ffffff812047892 */ /* 0x000fc8000f8ec0ff */
[----:B------:R-:W-:Y:S02]  /*0150*/  UIADD3 UR4, UPT, UPT, -UR4, URZ, URZ ;  /* 0x000000ff04047290 */ /* 0x000fe4000fffe1ff */
[----:B0-----:R-:W-:Y:S02]  /*0160*/  UIMAD.WIDE.U32 UR6, UR18, 0xc, UR20 ;  /* 0x0000000c120678a5 */ /* 0x001fe4000f8e0014 */
[----:B------:R-:W-:Y:S02]  /*0170*/  UIMAD.WIDE.U32 UR8, UR18, 0x10, UR20 ;  /* 0x00000010120878a5 */ /* 0x000fe4000f8e0014 */
[----:B------:R-:W-:Y:S02]  /*0180*/  UIMAD.WIDE.U32 UR10, UR18, 0x14, UR20 ;  /* 0x00000014120a78a5 */ /* 0x000fe4000f8e0014 */
[----:B------:R-:W-:Y:S02]  /*0190*/  UIMAD.WIDE.U32 UR12, UR18, 0x18, UR20 ;  /* 0x00000018120c78a5 */ /* 0x000fe4000f8e0014 */
[----:B------:R-:W-:-:S12]  /*01a0*/  UIMAD.WIDE.U32 UR14, UR18, 0x1c, UR20 ;  /* 0x0000001c120e78a5 */ /* 0x000fd8000f8e0014 */
.L_x_2:
[----:B------:R-:W0:Y:S01]  /*01b0*/  LDC.64 R2, c[0x0][0x380] ;  /* 0x0000e000ff027b82 */ /* 0x000e220000000a00 */
[----:B------:R-:W-:Y:S01]  /*01c0*/  HFMA2 R8, -RZ, RZ, 0, 2.384185791015625e-07 ;  /* 0x00000004ff087431 */ /* 0x000fe200000001ff */
[----:B------:R-:W-:Y:S02]  /*01d0*/  UIMAD.WIDE.U32 UR24, UR18, 0x4, UR20 ;  /* 0x00000004121878a5 */ /* 0x000fe4000f8e0014 */
[----:B------:R-:W-:-:S04]  /*01e0*/  UIMAD.WIDE.U32 UR22, UR18, 0x8, UR20 ;  /* 0x00000008121678a5 */ /* 0x000fc8000f8e0014 */
[----:B------:R-:W-:Y:S02]  /*01f0*/  MOV R4, UR24 ;  /* 0x0000001800047c02 */ /* 0x000fe40008000f00 */
[----:B------:R-:W-:Y:S01]  /*0200*/  MOV R5, UR25 ;  /* 0x0000001900057c02 */ /* 0x000fe20008000f00 */
[C---:B------:R-:W-:Y:S01]  /*0210*/  IMAD.WIDE R8, R15.reuse, R8, UR20 ;  /* 0x000000140f087e25 */ /* 0x040fe2000f8e0208 */
[----:B------:R-:W-:Y:S02]  /*0220*/  MOV R6, UR22 ;  /* 0x0000001600067c02 */ /* 0x000fe40008000f00 */
[----:B------:R-:W-:Y:S01]  /*0230*/  MOV R7, UR23 ;  /* 0x0000001700077c02 */ /* 0x000fe20008000f00 */
[----:B------:R-:W-:Y:S01]  /*0240*/  IMAD.WIDE R4, R15, 0x4, R4 ;  /* 0x000000040f047825 */ /* 0x000fe200078e0204 */
[----:B------:R1:W2:Y:S03]  /*0250*/  LDG.E R20, desc[UR16][R8.64] ;  /* 0x0000001008147981 */ /* 0x0002a6000c1e1900 */
[----:B------:R-:W-:-:S02]  /*0260*/  HFMA2 R10, -RZ, RZ, 0, 2.384185791015625e-07 ;  /* 0x00000004ff0a7431 */ /* 0x000fc400000001ff */
[----:B0-----:R-:W-:Y:S01]  /*0270*/  IMAD.WIDE R2, R14, 0x4, R2 ;  /* 0x000000040e027825 */ /* 0x001fe200078e0202 */
[----:B------:R-:W-:Y:S01]  /*0280*/  MOV R24, 0x4 ;  /* 0x0000000400187802 */ /* 0x000fe20000000f00 */
[----:B------:R0:W3:Y:S04]  /*0290*/  LDG.E R19, desc[UR16][R4.64] ;  /* 0x0000001004137981 */ /* 0x0000e8000c1e1900 */
[----:B------:R-:W2:Y:S01]  /*02a0*/  LDG.E R21, desc[UR16][R2.64] ;  /* 0x0000001002157981 */ /* 0x000ea2000c1e1900 */
[----:B------:R-:W-:-:S03]  /*02b0*/  IMAD.WIDE R6, R15, 0x4, R6 ;  /* 0x000000040f067825 */ /* 0x000fc600078e0206 */
[----:B------:R-:W3:Y:S01]  /*02c0*/  LDG.E R18, desc[UR16][R2.64+0x4] ;  /* 0x0000041002127981 */ /* 0x000ee2000c1e1900 */
[C---:B------:R-:W-:Y:S01]  /*02d0*/  IMAD.WIDE R24, R15.reuse, R24, UR6 ;  /* 0x000000060f187e25 */ /* 0x040fe2000f8e0218 */
[----:B------:R-:W-:Y:S02]  /*02e0*/  MOV R26, 0x4 ;  /* 0x00000004001a7802 */ /* 0x000fe40000000f00 */
[----:B------:R4:W5:Y:S01]  /*02f0*/  LDG.E R17, desc[UR16][R6.64] ;  /* 0x0000001006117981 */ /* 0x000962000c1e1900 */
[----:B-1----:R-:W-:-:S03]  /*0300*/  IMAD.WIDE R8, R15, R10, UR8 ;  /* 0x000000080f087e25 */ /* 0x002fc6000f8e020a */
[----:B------:R-:W5:Y:S01]  /*0310*/  LDG.E R16, desc[UR16][R2.64+0x8] ;  /* 0x0000081002107981 */ /* 0x000f62000c1e1900 */
[----:B------:R-:W-:Y:S02]  /*0320*/  HFMA2 R28, -RZ, RZ, 0, 2.384185791015625e-07 ;  /* 0x00000004ff1c7431 */ /* 0x000fe400000001ff */
[C---:B0-----:R-:W-:Y:S01]  /*0330*/  IMAD.WIDE R4, R15.reuse, R26, UR10 ;  /* 0x0000000a0f047e25 */ /* 0x041fe2000f8e021a */
[----:B------:R-:W5:Y:S04]  /*0340*/  LDG.E R23, desc[UR16][R24.64] ;  /* 0x0000001018177981 */ /* 0x000f68000c1e1900 */
[----:B------:R-:W5:Y:S01]  /*0350*/  LDG.E R22, desc[UR16][R2.64+0xc] ;  /* 0x00000c1002167981 */ /* 0x000f62000c1e1900 */
[----:B----4-:R-:W-:-:S03]  /*0360*/  IMAD.WIDE R6, R15, R10, UR12 ;  /* 0x0000000c0f067e25 */ /* 0x010fc6000f8e020a */
[----:B------:R-:W4:Y:S04]  /*0370*/  LDG.E R9, desc[UR16][R8.64] ;  /* 0x0000001008097981 */ /* 0x000f28000c1e1900 */
[----:B------:R-:W4:Y:S01]  /*0380*/  LDG.E R26, desc[UR16][R2.64+0x10] ;  /* 0x00001010021a7981 */ /* 0x000f22000c1e1900 */
[----:B------:R-:W-:-:S03]  /*0390*/  IMAD.WIDE R10, R15, R28, UR14 ;  /* 0x0000000e0f0a7e25 */ /* 0x000fc6000f8e021c */
[----:B------:R-:W4:Y:S04]  /*03a0*/  LDG.E R4, desc[UR16][R4.64] ;  /* 0x0000001004047981 */ /* 0x000f28000c1e1900 */
[----:B------:R-:W4:Y:S04]  /*03b0*/  LDG.E R27, desc[UR16][R2.64+0x14] ;  /* 0x00001410021b7981 */ /* 0x000f28000c1e1900 */
[----:B------:R0:W4:Y:S04]  /*03c0*/  LDG.E R7, desc[UR16][R6.64] ;  /* 0x0000001006077981 */ /* 0x000128000c1e1900 */
[----:B------:R-:W4:Y:S04]  /*03d0*/  LDG.E R24, desc[UR16][R2.64+0x18] ;  /* 0x0000181002187981 */ /* 0x000f28000c1e1900 */
[----:B------:R-:W4:Y:S04]  /*03e0*/  LDG.E R10, desc[UR16][R10.64] ;  /* 0x000000100a0a7981 */ /* 0x000f28000c1e1900 */
[----:B------:R-:W4:Y:S01]  /*03f0*/  LDG.E R25, desc[UR16][R2.64+0x1c] ;  /* 0x00001c1002197981 */ /* 0x000f22000c1e1900 */
[----:B------:R-:W-:-:S04]  /*0400*/  UIADD3 UR4, UPT, UPT, UR4, 0x8, URZ ;  /* 0x0000000804047890 */ /* 0x000fc8000fffe0ff */
[----:B------:R-:W-:Y:S01]  /*0410*/  UISETP.NE.AND UP0, UPT, UR4, URZ, UPT ;  /* 0x000000ff0400728c */ /* 0x000fe2000bf05270 */
[----:B0-----:R-:W-:Y:S02]  /*0420*/  MOV R6, UR18 ;  /* 0x0000001200067c02 */ /* 0x001fe40008000f00 */
[----:B------:R-:W-:Y:S02]  /*0430*/  IADD3 R14, PT, PT, R14, 0x8, RZ ;  /* 0x000000080e0e7810 */ /* 0x000fe40007ffe0ff */
[----:B------:R-:W-:Y:S01]  /*0440*/  LEA R15, R6, R15, 0x3 ;  /* 0x0000000f060f7211 */ /* 0x000fe200078e18ff */
[----:B--2---:R-:W-:-:S04]  /*0450*/  IMAD R20, R21, R20, R12 ;  /* 0x0000001415147224 */ /* 0x004fc800078e020c */
[----:B---3--:R-:W-:-:S04]  /*0460*/  IMAD R18, R18, R19, R20 ;  /* 0x0000001312127224 */ /* 0x008fc800078e0214 */
[----:B-----5:R-:W-:-:S04]  /*0470*/  IMAD R16, R16, R17, R18 ;  /* 0x0000001110107224 */ /* 0x020fc800078e0212 */
[----:B------:R-:W-:-:S04]  /*0480*/  IMAD R16, R22, R23, R16 ;  /* 0x0000001716107224 */ /* 0x000fc800078e0210 */
[----:B----4-:R-:W-:-:S04]  /*0490*/  IMAD R9, R26, R9, R16 ;  /* 0x000000091a097224 */ /* 0x010fc800078e0210 */
[----:B------:R-:W-:-:S04]  /*04a0*/  IMAD R4, R27, R4, R9 ;  /* 0x000000041b047224 */ /* 0x000fc800078e0209 */
[----:B------:R-:W-:-:S04]  /*04b0*/  IMAD R7, R24, R7, R4 ;  /* 0x0000000718077224 */ /* 0x000fc800078e0204 */
[----:B------:R-:W-:Y:S01]  /*04c0*/  IMAD R12, R25, R10, R7 ;  /* 0x0000000a190c7224 */ /* 0x000fe200078e0207 */
[----:B------:R-:W-:Y:S06]  /*04d0*/  BRA.U UP0, `(.L_x_2) ;  /* 0xfffffffd00347547 */ /* 0x000fec000b83ffff */
[----:B------:R-:W-:-:S12]  /*04e0*/  ULOP3.LUT UR4, UR18, 0x7ffffff8, URZ, 0xc0, !UPT ;  /* 0x7ffffff812047892 */ /* 0x000fd8000f8ec0ff */
.L_x_1:
[----:B------:R-:W-:-:S04]  /*04f0*/  ULOP3.LUT UR6, UR18, 0x7, URZ, 0xc0, !UPT ;  /* 0x0000000712067892 */ /* 0x000fc8000f8ec0ff */
[----:B------:R-:W-:-:S09]  /*0500*/  UISETP.NE.AND UP0, UPT, UR6, URZ, UPT ;  /* 0x000000ff0600728c */ /* 0x000fd2000bf05270 */
[----:B------:R-:W-:Y:S05]  /*0510*/  BRA.U !UP0, `(.L_x_0) ;  /* 0x0000000508147547 */ /* 0x000fea000b800000 */
[----:B------:R-:W-:Y:S01]  /*0520*/  UISETP.GE.U32.AND UP0, UPT, UR6, 0x4, UPT ;  /* 0x000000040600788c */ /* 0x000fe2000bf06070 */
[----:B------:R-:W-:Y:S01]  /*0530*/  IMAD R2, R0, UR18, RZ ;  /* 0x0000001200027c24 */ /* 0x000fe2000f8e02ff */
[----:B------:R-:W-:-:S04]  /*0540*/  ULOP3.LUT UR5, UR18, 0x3, URZ, 0xc0, !UPT ;  /* 0x0000000312057892 */ /* 0x000fc8000f8ec0ff */
[----:B------:R-:W-:-:S03]  /*0550*/  UISETP.NE.AND UP1, UPT, UR5, URZ, UPT ;  /* 0x000000ff0500728c */ /* 0x000fc6000bf25270 */
[----:B------:R-:W-:Y:S08]  /*0560*/  BRA.U !UP0, `(.L_x_3) ;  /* 0x0000000108687547 */ /* 0x000ff0000b800000 */
[----:B------:R-:W0:Y:S01]  /*0570*/  LDC.64 R6, c[0x0][0x388] ;  /* 0x0000e200ff067b82 */ /* 0x000e220000000a00 */
[----:B------:R-:W-:Y:S02]  /*0580*/  MOV R8, UR4 ;  /* 0x0000000400087c02 */ /* 0x000fe40008000f00 */
[----:B------:R-:W-:Y:S02]  /*0590*/  IADD3 R3, PT, PT, R2, UR4, RZ ;  /* 0x0000000402037c10 */ /* 0x000fe4000fffe0ff */
[----:B------:R-:W-:Y:S01]  /*05a0*/  MOV R11, UR18 ;  /* 0x00000012000b7c02 */ /* 0x000fe20008000f00 */
[----:B------:R-:W-:Y:S02]  /*05b0*/  IMAD R9, R8, UR18, R13 ;  /* 0x0000001208097c24 */ /* 0x000fe4000f8e020d */
[----:B------:R-:W1:Y:S01]  /*05c0*/  LDC.64 R4, c[0x0][0x380] ;  /* 0x0000e000ff047b82 */ /* 0x000e620000000a00 */
[----:B------:R-:W-:Y:S01]  /*05d0*/  MOV R15, UR18 ;  /* 0x00000012000f7c02 */ /* 0x000fe20008000f00 */
[----:B0-----:R-:W-:Y:S01]  /*05e0*/  IMAD.WIDE R6, R9, 0x4, R6 ;  /* 0x0000000409067825 */ /* 0x001fe200078e0206 */
[----:B------:R-:W-:-:S05]  /*05f0*/  MOV R9, UR18 ;  /* 0x0000001200097c02 */ /* 0x000fca0008000f00 */
[----:B------:R-:W-:Y:S02]  /*0600*/  IMAD.WIDE.U32 R8, R9, 0x4, R6 ;  /* 0x0000000409087825 */ /* 0x000fe400078e0006 */
[----:B------:R-:W2:Y:S02]  /*0610*/  LDG.E R6, desc[UR16][R6.64] ;  /* 0x0000001006067981 */ /* 0x000ea4000c1e1900 */
[----:B-1----:R-:W-:-:S04]  /*0620*/  IMAD.WIDE R4, R3, 0x4, R4 ;  /* 0x0000000403047825 */ /* 0x002fc800078e0204 */
[----:B------:R-:W-:Y:S01]  /*0630*/  IMAD.WIDE.U32 R10, R11, 0x4, R8 ;  /* 0x000000040b0a7825 */ /* 0x000fe200078e0008 */
[----:B------:R-:W2:Y:S04]  /*0640*/  LDG.E R3, desc[UR16][R4.64] ;  /* 0x0000001004037981 */ /* 0x000ea8000c1e1900 */
[----:B------:R-:W3:Y:S01]  /*0650*/  LDG.E R8, desc[UR16][R8.64] ;  /* 0x0000001008087981 */ /* 0x000ee2000c1e1900 */
[----:B------:R-:W-:-:S03]  /*0660*/  IMAD.WIDE.U32 R14, R15, 0x4, R10 ;  /* 0x000000040f0e7825 */ /* 0x000fc600078e000a */
[----:B------:R-:W3:Y:S04]  /*0670*/  LDG.E R16, desc[UR16][R4.64+0x4] ;  /* 0x0000041004107981 */ /* 0x000ee8000c1e1900 */
[----:B------:R-:W4:Y:S04]  /*0680*/  LDG.E R17, desc[UR16][R10.64] ;  /* 0x000000100a117981 */ /* 0x000f28000c1e1900 */
[----:B------:R-:W4:Y:S04]  /*0690*/  LDG.E R18, desc[UR16][R4.64+0x8] ;  /* 0x0000081004127981 */ /* 0x000f28000c1e1900 */
[----:B------:R-:W5:Y:S04]  /*06a0*/  LDG.E R20, desc[UR16][R4.64+0xc] ;  /* 0x00000c1004147981 */ /* 0x000f68000c1e1900 */
[----:B------:R-:W5:Y:S01]  /*06b0*/  LDG.E R14, desc[UR16][R14.64] ;  /* 0x000000100e0e7981 */ /* 0x000f62000c1e1900 */
[----:B------:R-:W-:Y:S01]  /*06c0*/  UIADD3 UR4, UPT, UPT, UR4, 0x4, URZ ;  /* 0x0000000404047890 */ /* 0x000fe2000fffe0ff */
[----:B--2---:R-:W-:-:S04]  /*06d0*/  IMAD R3, R3, R6, R12 ;  /* 0x0000000603037224 */ /* 0x004fc800078e020c */
[----:B---3--:R-:W-:-:S04]  /*06e0*/  IMAD R3, R16, R8, R3 ;  /* 0x0000000810037224 */ /* 0x008fc800078e0203 */
[----:B----4-:R-:W-:-:S04]  /*06f0*/  IMAD R3, R18, R17, R3 ;  /* 0x0000001112037224 */ /* 0x010fc800078e0203 */
[----:B-----5:R-:W-:-:S07]  /*0700*/  IMAD R12, R20, R14, R3 ;  /* 0x0000000e140c7224 */ /* 0x020fce00078e0203 */
.L_x_3:
[----:B------:R-:W-:Y:S05]  /*0710*/  BRA.U !UP1, `(.L_x_0) ;  /* 0x0000000109947547 */ /* 0x000fea000b800000 */
[----:B------:R-:W-:Y:S01]  /*0720*/  UISETP.NE.AND UP0, UPT, UR5, 0x1, UPT ;  /* 0x000000010500788c */ /* 0x000fe2000bf05270 */
[----:B------:R-:W-:Y:S01]  /*0730*/  MOV R4, UR4 ;  /* 0x0000000400047c02 */ /* 0x000fe20008000f00 */
[----:B------:R-:W-:Y:S02]  /*0740*/  ULOP3.LUT UR5, UR18, 0x1, URZ, 0xc0, !UPT ;  /* 0x0000000112057892 */ /* 0x000fe4000f8ec0ff */
[----:B------:R-:W-:Y:S02]  /*0750*/  MOV R5, UR18 ;  /* 0x0000001200057c02 */ /* 0x000fe40008000f00 */
[----:B------:R-:W-:Y:S01]  /*0760*/  UISETP.NE.U32.AND UP1, UPT, UR5, 0x1, UPT ;  /* 0x000000010500788c */ /* 0x000fe2000bf25070 */
[----:B------:R-:W-:-:S04]  /*0770*/  PLOP3.LUT P0, PT, PT, PT, UP0, 0x80, 0x8 ;  /* 0x000000000008781c */ /* 0x000fc80003f0f008 */
[----:B------:R-:W0:Y:S01]  /*0780*/  @UP0 LDCU.128 UR8, c[0x0][0x380] ;  /* 0x00007000ff0807ac */ /* 0x000e220008000c00 */
[----:B------:R-:W-:-:S05]  /*0790*/  PLOP3.LUT P1, PT, PT, PT, UP1, 0x80, 0x8 ;  /* 0x000000000008781c */ /* 0x000fca0003f2f018 */
[----:B------:R-:W1:Y:S03]  /*07a0*/  @!UP1 LDCU.128 UR12, c[0x0][0x380] ;  /* 0x00007000ff0c97ac */ /* 0x000e660008000c00 */
[----:B------:R-:W-:Y:S01]  /*07b0*/  @P0 IMAD R3, R4, UR18, R13 ;  /* 0x0000001204030c24 */ /* 0x000fe2000f8e020d */
[----:B0-----:R-:W-:Y:S02]  /*07c0*/  MOV R10, UR10 ;  /* 0x0000000a000a7c02 */ /* 0x001fe40008000f00 */
[----:B------:R-:W-:Y:S02]  /*07d0*/  MOV R11, UR11 ;  /* 0x0000000b000b7c02 */ /* 0x000fe40008000f00 */
[----:B------:R-:W-:Y:S02]  /*07e0*/  MOV R6, UR8 ;  /* 0x0000000800067c02 */ /* 0x000fe40008000f00 */
[----:B------:R-:W-:Y:S01]  /*07f0*/  MOV R7, UR9 ;  /* 0x0000000900077c02 */ /* 0x000fe20008000f00 */
[----:B------:R-:W-:Y:S01]  /*0800*/  @P0 IMAD.WIDE R10, R3, 0x4, R10 ;  /* 0x00000004030a0825 */ /* 0x000fe200078e020a */
[----:B------:R-:W-:Y:S01]  /*0810*/  @P0 IADD3 R3, PT, PT, R2, UR4, RZ ;  /* 0x0000000402030c10 */ /* 0x000fe2000fffe0ff */
[----:B------:R-:W-:Y:S01]  /*0820*/  @UP0 UIADD3 UR4, UPT, UPT, UR4, 0x2, URZ ;  /* 0x0000000204040890 */ /* 0x000fe2000fffe0ff */
[----:B-1----:R-:W-:-:S02]  /*0830*/  MOV R8, UR12 ;  /* 0x0000000c00087c02 */ /* 0x002fc40008000f00 */
[----:B------:R-:W-:Y:S01]  /*0840*/  MOV R9, UR13 ;  /* 0x0000000d00097c02 */ /* 0x000fe20008000f00 */
[----:B------:R-:W-:Y:S01]  /*0850*/  @P0 IMAD.WIDE R6, R3, 0x4, R6 ;  /* 0x0000000403060825 */ /* 0x000fe200078e0206 */
[----:B------:R-:W-:Y:S01]  /*0860*/  MOV R14, UR14 ;  /* 0x0000000e000e7c02 */ /* 0x000fe20008000f00 */
[----:B------:R-:W2:Y:S01]  /*0870*/  @P0 LDG.E R16, desc[UR16][R10.64] ;  /* 0x000000100a100981 */ /* 0x000ea2000c1e1900 */
[----:B------:R-:W-:Y:S01]  /*0880*/  MOV R18, UR4 ;  /* 0x0000000400127c02 */ /* 0x000fe20008000f00 */
[----:B------:R-:W-:Y:S01]  /*0890*/  @P0 IMAD.WIDE.U32 R4, R5, 0x4, R10 ;  /* 0x0000000405040825 */ /* 0x000fe200078e000a */
[----:B------:R-:W-:Y:S01]  /*08a0*/  @!P1 IADD3 R3, PT, PT, R2, UR4, RZ ;  /* 0x0000000402039c10 */ /* 0x000fe2000fffe0ff */
[----:B------:R-:W2:Y:S01]  /*08b0*/  @P0 LDG.E R19, desc[UR16][R6.64] ;  /* 0x0000001006130981 */ /* 0x000ea2000c1e1900 */
[----:B------:R-:W-:Y:S01]  /*08c0*/  MOV R15, UR15 ;  /* 0x0000000f000f7c02 */ /* 0x000fe20008000f00 */
[----:B------:R-:W-:Y:S02]  /*08d0*/  @!P1 IMAD R17, R18, UR18, R13 ;  /* 0x0000001212119c24 */ /* 0x000fe4000f8e020d */
[----:B------:R-:W-:Y:S01]  /*08e0*/  @!P1 IMAD.WIDE R2, R3, 0x4, R8 ;  /* 0x0000000403029825 */ /* 0x000fe200078e0208 */
[----:B------:R-:W3:Y:S03]  /*08f0*/  @P0 LDG.E R21, desc[UR16][R6.64+0x4] ;  /* 0x0000041006150981 */ /* 0x000ee6000c1e1900 */
[----:B------:R-:W-:Y:S01]  /*0900*/  @!P1 IMAD.WIDE R8, R17, 0x4, R14 ;  /* 0x0000000411089825 */ /* 0x000fe200078e020e */
[----:B------:R-:W3:Y:S04]  /*0910*/  @P0 LDG.E R4, desc[UR16][R4.64] ;  /* 0x0000001004040981 */ /* 0x000ee8000c1e1900 */
[----:B------:R-:W4:Y:S04]  /*0920*/  @!P1 LDG.E R3, desc[UR16][R2.64] ;  /* 0x0000001002039981 */ /* 0x000f28000c1e1900 */
[----:B------:R-:W4:Y:S01]  /*0930*/  @!P1 LDG.E R8, desc[UR16][R8.64] ;  /* 0x0000001008089981 */ /* 0x000f22000c1e1900 */
[----:B--2---:R-:W-:-:S04]  /*0940*/  @P0 IMAD R16, R19, R16, R12 ;  /* 0x0000001013100224 */ /* 0x004fc800078e020c */
[----:B---3--:R-:W-:-:S04]  /*0950*/  @P0 IMAD R12, R21, R4, R16 ;  /* 0x00000004150c0224 */ /* 0x008fc800078e0210 */
[----:B----4-:R-:W-:-:S07]  /*0960*/  @!P1 IMAD R12, R3, R8, R12 ;  /* 0x00000008030c9224 */ /* 0x010fce00078e020c */
.L_x_0:
[----:B------:R-:W0:Y:S01]  /*0970*/  LDC.64 R2, c[0x0][0x390] ;  /* 0x0000e400ff027b82 */ /* 0x000e220000000a00 */
[----:B------:R-:W-:-:S04]  /*0980*/  IMAD R13, R0, UR18, R13 ;  /* 0x00000012000d7c24 */ /* 0x000fc8000f8e020d */
[----:B0-----:R-:W-:-:S05]  /*0990*/  IMAD.WIDE R2, R13, 0x4, R2 ;  /* 0x000000040d027825 */ /* 0x001fca00078e0202 */
[----:B------:R-:W-:Y:S01]  /*09a0*/  STG.E desc[UR16][R2.64], R12 ;  /* 0x0000000c02007986 */ /* 0x000fe2000c101910 */
[----:B------:R-:W-:Y:S05]  /*09b0*/  EXIT ;  /* 0x000000000000794d */ /* 0x000fea0003800000 */
.L_x_4:
[----:B------:R-:W-:-:S00]  /*09c0*/  BRA `(.L_x_4) ;  /* 0xfffffffc00fc7947 */ /* 0x000fc0000383ffff */
[----:B------:R-:W-:-:S00]  /*09d0*/  NOP ;  /* 0x0000000000007918 */ /* 0x000fc00000000000 */
        /* <DEDUP_REMOVED lines=10> */
.L_x_5:


//--------------------- .nv.shared.reserved.0     --------------------------
	.section	.nv.shared.reserved.0,"aw",@nobits
	.weak		__nv_reservedSMEM_offset_0_alias
	.size		__nv_reservedSMEM_offset_0_alias, 0, 64
	.other		__nv_reservedSMEM_offset_0_alias,@"STO_CUDA_RESERVED_SHARED STV_DEFAULT"
__nv_reservedSMEM_offset_0_alias:
	.zero		0
	.zero		64


//--------------------- .nv.constant0._Z14multi_matricesPiS_S_i --------------------------
	.section	.nv.constant0._Z14multi_matricesPiS_S_i,"a",@progbits
	.sectionflags	@""
	.align	4
.nv.constant0._Z14multi_matricesPiS_S_i:
	.zero		924


//--------------------- SYMBOLS --------------------------

	.type		.nv.reservedSmem.offset0,@object
	.size		.nv.reservedSmem.offset0,0x4
